//
// Generated by NVIDIA NVVM Compiler
//
// Compiler Build ID: CL-36424714
// Cuda compilation tools, release 13.0, V13.0.88
// Based on NVVM 20.0.0
//

.version 9.0
.target sm_100
.address_size 64

	// .globl	_Z27mat_trans_smem_naive_kernelPiiiS_
// _ZZ27mat_trans_smem_naive_kernelPiiiS_E6s_data has been demoted
// _ZZ29mat_trans_smem_padding_kernelPiiiS_E6s_data has been demoted
// _ZZ29mat_trans_smem_swizzle_kernelPiiiS_E6s_data has been demoted

.visible .entry _Z27mat_trans_smem_naive_kernelPiiiS_(
	.param .u64 .ptr .align 1 _Z27mat_trans_smem_naive_kernelPiiiS__param_0,
	.param .u32 _Z27mat_trans_smem_naive_kernelPiiiS__param_1,
	.param .u32 _Z27mat_trans_smem_naive_kernelPiiiS__param_2,
	.param .u64 .ptr .align 1 _Z27mat_trans_smem_naive_kernelPiiiS__param_3
)
{
	.reg .pred 	%p<7>;
	.reg .b32 	%r<29>;
	.reg .b64 	%rd<9>;
	// demoted variable
	.shared .align 4 .b8 _ZZ27mat_trans_smem_naive_kernelPiiiS_E6s_data[4096];
	ld.param.u64 	%rd1, [_Z27mat_trans_smem_naive_kernelPiiiS__param_0];
	ld.param.u32 	%r9, [_Z27mat_trans_smem_naive_kernelPiiiS__param_1];
	ld.param.u32 	%r10, [_Z27mat_trans_smem_naive_kernelPiiiS__param_2];
	ld.param.u64 	%rd2, [_Z27mat_trans_smem_naive_kernelPiiiS__param_3];
	mov.u32 	%r11, %ctaid.y;
	mov.u32 	%r12, %ntid.y;
	mul.lo.s32 	%r1, %r11, %r12;
	mov.u32 	%r2, %tid.y;
	add.s32 	%r3, %r1, %r2;
	mov.u32 	%r13, %ctaid.x;
	mov.u32 	%r14, %ntid.x;
	mul.lo.s32 	%r4, %r13, %r14;
	mov.u32 	%r5, %tid.x;
	add.s32 	%r6, %r4, %r5;
	setp.ge.s32 	%p1, %r3, %r9;
	setp.ge.s32 	%p2, %r6, %r10;
	or.pred  	%p3, %p1, %p2;
	@%p3 bra 	$L__BB0_3;
	cvta.to.global.u64 	%rd3, %rd1;
	mad.lo.s32 	%r15, %r10, %r3, %r6;
	mul.wide.s32 	%rd4, %r15, 4;
	add.s64 	%rd5, %rd3, %rd4;
	ld.global.u32 	%r16, [%rd5];
	shl.b32 	%r17, %r5, 7;
	mov.u32 	%r18, _ZZ27mat_trans_smem_naive_kernelPiiiS_E6s_data;
	add.s32 	%r19, %r18, %r17;
	shl.b32 	%r20, %r2, 2;
	add.s32 	%r21, %r19, %r20;
	st.shared.u32 	[%r21], %r16;
	bar.sync 	0;
	add.s32 	%r7, %r1, %r5;
	add.s32 	%r8, %r4, %r2;
	setp.ge.u32 	%p4, %r7, %r9;
	setp.ge.s32 	%p5, %r8, %r10;
	or.pred  	%p6, %p4, %p5;
	@%p6 bra 	$L__BB0_3;
	shl.b32 	%r22, %r2, 7;
	add.s32 	%r24, %r18, %r22;
	shl.b32 	%r25, %r5, 2;
	add.s32 	%r26, %r24, %r25;
	ld.shared.u32 	%r27, [%r26];
	mad.lo.s32 	%r28, %r9, %r8, %r7;
	cvta.to.global.u64 	%rd6, %rd2;
	mul.wide.s32 	%rd7, %r28, 4;
	add.s64 	%rd8, %rd6, %rd7;
	st.global.u32 	[%rd8], %r27;
$L__BB0_3:
	ret;

}
	// .globl	_Z29mat_trans_smem_padding_kernelPiiiS_
.visible .entry _Z29mat_trans_smem_padding_kernelPiiiS_(
	.param .u64 .ptr .align 1 _Z29mat_trans_smem_padding_kernelPiiiS__param_0,
	.param .u32 _Z29mat_trans_smem_padding_kernelPiiiS__param_1,
	.param .u32 _Z29mat_trans_smem_padding_kernelPiiiS__param_2,
	.param .u64 .ptr .align 1 _Z29mat_trans_smem_padding_kernelPiiiS__param_3
)
{
	.reg .pred 	%p<7>;
	.reg .b32 	%r<27>;
	.reg .b64 	%rd<9>;
	// demoted variable
	.shared .align 4 .b8 _ZZ29mat_trans_smem_padding_kernelPiiiS_E6s_data[4224];
	ld.param.u64 	%rd1, [_Z29mat_trans_smem_padding_kernelPiiiS__param_0];
	ld.param.u32 	%r9, [_Z29mat_trans_smem_padding_kernelPiiiS__param_1];
	ld.param.u32 	%r10, [_Z29mat_trans_smem_padding_kernelPiiiS__param_2];
	ld.param.u64 	%rd2, [_Z29mat_trans_smem_padding_kernelPiiiS__param_3];
	mov.u32 	%r11, %ctaid.y;
	mov.u32 	%r12, %ntid.y;
	mul.lo.s32 	%r1, %r11, %r12;
	mov.u32 	%r2, %tid.y;
	add.s32 	%r3, %r1, %r2;
	mov.u32 	%r13, %ctaid.x;
	mov.u32 	%r14, %ntid.x;
	mul.lo.s32 	%r4, %r13, %r14;
	mov.u32 	%r5, %tid.x;
	add.s32 	%r6, %r4, %r5;
	setp.ge.s32 	%p1, %r3, %r9;
	setp.ge.s32 	%p2, %r6, %r10;
	or.pred  	%p3, %p1, %p2;
	@%p3 bra 	$L__BB1_3;
	cvta.to.global.u64 	%rd3, %rd1;
	mad.lo.s32 	%r15, %r10, %r3, %r6;
	mul.wide.s32 	%rd4, %r15, 4;
	add.s64 	%rd5, %rd3, %rd4;
	ld.global.u32 	%r16, [%rd5];
	mov.u32 	%r17, _ZZ29mat_trans_smem_padding_kernelPiiiS_E6s_data;
	mad.lo.s32 	%r18, %r5, 132, %r17;
	shl.b32 	%r19, %r2, 2;
	add.s32 	%r20, %r18, %r19;
	st.shared.u32 	[%r20], %r16;
	bar.sync 	0;
	add.s32 	%r7, %r1, %r5;
	add.s32 	%r8, %r4, %r2;
	setp.ge.u32 	%p4, %r7, %r9;
	setp.ge.s32 	%p5, %r8, %r10;
	or.pred  	%p6, %p4, %p5;
	@%p6 bra 	$L__BB1_3;
	mad.lo.s32 	%r22, %r2, 132, %r17;
	shl.b32 	%r23, %r5, 2;
	add.s32 	%r24, %r22, %r23;
	ld.shared.u32 	%r25, [%r24];
	mad.lo.s32 	%r26, %r9, %r8, %r7;
	cvta.to.global.u64 	%rd6, %rd2;
	mul.wide.s32 	%rd7, %r26, 4;
	add.s64 	%rd8, %rd6, %rd7;
	st.global.u32 	[%rd8], %r25;
$L__BB1_3:
	ret;

}
	// .globl	_Z29mat_trans_smem_swizzle_kernelPiiiS_
.visible .entry _Z29mat_trans_smem_swizzle_kernelPiiiS_(
	.param .u64 .ptr .align 1 _Z29mat_trans_smem_swizzle_kernelPiiiS__param_0,
	.param .u32 _Z29mat_trans_smem_swizzle_kernelPiiiS__param_1,
	.param .u32 _Z29mat_trans_smem_swizzle_kernelPiiiS__param_2,
	.param .u64 .ptr .align 1 _Z29mat_trans_smem_swizzle_kernelPiiiS__param_3
)
{
	.reg .pred 	%p<7>;
	.reg .b32 	%r<31>;
	.reg .b64 	%rd<9>;
	// demoted variable
	.shared .align 4 .b8 _ZZ29mat_trans_smem_swizzle_kernelPiiiS_E6s_data[4096];
	ld.param.u64 	%rd1, [_Z29mat_trans_smem_swizzle_kernelPiiiS__param_0];
	ld.param.u32 	%r10, [_Z29mat_trans_smem_swizzle_kernelPiiiS__param_1];
	ld.param.u32 	%r11, [_Z29mat_trans_smem_swizzle_kernelPiiiS__param_2];
	ld.param.u64 	%rd2, [_Z29mat_trans_smem_swizzle_kernelPiiiS__param_3];
	mov.u32 	%r12, %ctaid.y;
	mov.u32 	%r13, %ntid.y;
	mul.lo.s32 	%r1, %r12, %r13;
	mov.u32 	%r2, %tid.y;
	add.s32 	%r3, %r1, %r2;
	mov.u32 	%r14, %ctaid.x;
	mov.u32 	%r15, %ntid.x;
	mul.lo.s32 	%r4, %r14, %r15;
	mov.u32 	%r5, %tid.x;
	add.s32 	%r6, %r4, %r5;
	setp.ge.s32 	%p1, %r3, %r10;
	setp.ge.s32 	%p2, %r6, %r11;
	or.pred  	%p3, %p1, %p2;
	@%p3 bra 	$L__BB2_3;
	cvta.to.global.u64 	%rd3, %rd1;
	mad.lo.s32 	%r16, %r11, %r3, %r6;
	mul.wide.s32 	%rd4, %r16, 4;
	add.s64 	%rd5, %rd3, %rd4;
	ld.global.u32 	%r17, [%rd5];
	shl.b32 	%r19, %r5, 7;
	mov.u32 	%r20, _ZZ29mat_trans_smem_swizzle_kernelPiiiS_E6s_data;
	add.s32 	%r21, %r20, %r19;
	xor.b32  	%r7, %r5, %r2;
	shl.b32 	%r22, %r7, 2;
	add.s32 	%r23, %r21, %r22;
	st.shared.u32 	[%r23], %r17;
	bar.sync 	0;
	add.s32 	%r8, %r1, %r5;
	add.s32 	%r9, %r4, %r2;
	setp.ge.s32 	%p4, %r9, %r11;
	setp.ge.u32 	%p5, %r8, %r10;
	or.pred  	%p6, %p4, %p5;
	@%p6 bra 	$L__BB2_3;
	shl.b32 	%r24, %r2, 7;
	add.s32 	%r26, %r20, %r24;
	add.s32 	%r28, %r26, %r22;
	ld.shared.u32 	%r29, [%r28];
	mad.lo.s32 	%r30, %r10, %r9, %r8;
	cvta.to.global.u64 	%rd6, %rd2;
	mul.wide.s32 	%rd7, %r30, 4;
	add.s64 	%rd8, %rd6, %rd7;
	st.global.u32 	[%rd8], %r29;
$L__BB2_3:
	ret;

}


// ===== COMPILED SASS (sm_100) =====

	.target	sm_100

	.elftype	@"ET_EXEC"


//--------------------- .note.nv.tkinfo           --------------------------
	.section	.note.nv.tkinfo,"",@"SHT_NOTE"
	.sectionflags	@"SHF_NOTE_NV_TKINFO"
	.tkinfo
        /*0018*/ 	.word	0x00000002
        /*0030*/ 	.string	""
        /*0030*/ 	.string	"ptxas"
        /*0030*/ 	.string	"Cuda compilation tools, release 13.0, V13.0.88"
        /*0030*/ 	.string	"Build cuda_13.0.r13.0/compiler.36424714_0"
        /*0030*/ 	.string	"-arch sm_100 -m 64 "



//--------------------- .note.nv.cuinfo           --------------------------
	.section	.note.nv.cuinfo,"",@"SHT_NOTE"
	.sectionflags	@"SHF_NOTE_NV_CUINFO"
        /*0018*/ 	.short	0x0002
        /*001a*/ 	.short	0x0064
        /*001c*/ 	.short	0x0082
	.zero		2


//--------------------- .nv.info                  --------------------------
	.section	.nv.info,"",@"SHT_CUDA_INFO"
	.align	4


	//----- nvinfo : EIATTR_REGCOUNT
	.align		4
        /*0000*/ 	.byte	0x04, 0x2f
        /*0002*/ 	.short	(.L_1 - .L_0)
	.align		4
.L_0:
        /*0004*/ 	.word	index@(_Z27mat_trans_smem_naive_kernelPiiiS_)
        /*0008*/ 	.word	0x0000000e


	//----- nvinfo : EIATTR_FRAME_SIZE
	.align		4
.L_1:
        /*000c*/ 	.byte	0x04, 0x11
        /*000e*/ 	.short	(.L_3 - .L_2)
	.align		4
.L_2:
        /*0010*/ 	.word	index@(_Z27mat_trans_smem_naive_kernelPiiiS_)
        /*0014*/ 	.word	0x00000000


	//----- nvinfo : EIATTR_REGCOUNT
	.align		4
.L_3:
        /*0018*/ 	.byte	0x04, 0x2f
        /*001a*/ 	.short	(.L_5 - .L_4)
	.align		4
.L_4:
        /*001c*/ 	.word	index@(_Z29mat_trans_smem_padding_kernelPiiiS_)
        /*0020*/ 	.word	0x0000000e


	//----- nvinfo : EIATTR_FRAME_SIZE
	.align		4
.L_5:
        /*0024*/ 	.byte	0x04, 0x11
        /*0026*/ 	.short	(.L_7 - .L_6)
	.align		4
.L_6:
        /*0028*/ 	.word	index@(_Z29mat_trans_smem_padding_kernelPiiiS_)
        /*002c*/ 	.word	0x00000000


	//----- nvinfo : EIATTR_REGCOUNT
	.align		4
.L_7:
        /*0030*/ 	.byte	0x04, 0x2f
        /*0032*/ 	.short	(.L_9 - .L_8)
	.align		4
.L_8:
        /*0034*/ 	.word	index@(_Z29mat_trans_smem_swizzle_kernelPiiiS_)
        /*0038*/ 	.word	0x0000000c


	//----- nvinfo : EIATTR_FRAME_SIZE
	.align		4
.L_9:
        /*003c*/ 	.byte	0x04, 0x11
        /*003e*/ 	.short	(.L_11 - .L_10)
	.align		4
.L_10:
        /*0040*/ 	.word	index@(_Z29mat_trans_smem_swizzle_kernelPiiiS_)
        /*0044*/ 	.word	0x00000000


	//----- nvinfo : EIATTR_MIN_STACK_SIZE
	.align		4
.L_11:
        /*0048*/ 	.byte	0x04, 0x12
        /*004a*/ 	.short	(.L_13 - .L_12)
	.align		4
.L_12:
        /*004c*/ 	.word	index@(_Z29mat_trans_smem_swizzle_kernelPiiiS_)
        /*0050*/ 	.word	0x00000000


	//----- nvinfo : EIATTR_MIN_STACK_SIZE
	.align		4
.L_13:
        /*0054*/ 	.byte	0x04, 0x12
        /*0056*/ 	.short	(.L_15 - .L_14)
	.align		4
.L_14:
        /*0058*/ 	.word	index@(_Z29mat_trans_smem_padding_kernelPiiiS_)
        /*005c*/ 	.word	0x00000000


	//----- nvinfo : EIATTR_MIN_STACK_SIZE
	.align		4
.L_15:
        /*0060*/ 	.byte	0x04, 0x12
        /*0062*/ 	.short	(.L_17 - .L_16)
	.align		4
.L_16:
        /*0064*/ 	.word	index@(_Z27mat_trans_smem_naive_kernelPiiiS_)
        /*0068*/ 	.word	0x00000000
.L_17:


//--------------------- .nv.compat                --------------------------
	.section	.nv.compat,"",@"SHT_CUDA_COMPAT_INFO"
	.align	4
        /*0000*/ 	.byte	0x02, 0x09, 0x00, 0x00, 0x02, 0x02, 0x01, 0x00, 0x02, 0x05, 0x05, 0x00, 0x03, 0x07, 0x01, 0x01
        /*0010*/ 	.byte	0x02, 0x03, 0x00, 0x00, 0x02, 0x06, 0x01, 0x00, 0x04, 0x0b, 0x08, 0x00, 0x09, 0x00, 0x00, 0x00
        /*0020*/ 	.byte	0x00, 0x00, 0x00, 0x00


//--------------------- .nv.info._Z29mat_trans_smem_swizzle_kernelPiiiS_ --------------------------
	.section	.nv.info._Z29mat_trans_smem_swizzle_kernelPiiiS_,"",@"SHT_CUDA_INFO"
	.sectionflags	@""
	.align	4


	//----- nvinfo : EIATTR_CUDA_API_VERSION
	.align		4
        /*0000*/ 	.byte	0x04, 0x37
        /*0002*/ 	.short	(.L_19 - .L_18)
.L_18:
        /*0004*/ 	.word	0x00000082


	//----- nvinfo : EIATTR_KPARAM_INFO
	.align		4
.L_19:
        /*0008*/ 	.byte	0x04, 0x17
        /*000a*/ 	.short	(.L_21 - .L_20)
.L_20:
        /*000c*/ 	.word	0x00000000
        /*0010*/ 	.short	0x0003
        /*0012*/ 	.short	0x0010
        /*0014*/ 	.byte	0x00, 0xf5, 0x21, 0x00


	//----- nvinfo : EIATTR_KPARAM_INFO
	.align		4
.L_21:
        /*0018*/ 	.byte	0x04, 0x17
        /*001a*/ 	.short	(.L_23 - .L_22)
.L_22:
        /*001c*/ 	.word	0x00000000
        /*0020*/ 	.short	0x0002
        /*0022*/ 	.short	0x000c
        /*0024*/ 	.byte	0x00, 0xf0, 0x11, 0x00


	//----- nvinfo : EIATTR_KPARAM_INFO
	.align		4
.L_23:
        /*0028*/ 	.byte	0x04, 0x17
        /*002a*/ 	.short	(.L_25 - .L_24)
.L_24:
        /*002c*/ 	.word	0x00000000
        /*0030*/ 	.short	0x0001
        /*0032*/ 	.short	0x0008
        /*0034*/ 	.byte	0x00, 0xf0, 0x11, 0x00


	//----- nvinfo : EIATTR_KPARAM_INFO
	.align		4
.L_25:
        /*0038*/ 	.byte	0x04, 0x17
        /*003a*/ 	.short	(.L_27 - .L_26)
.L_26:
        /*003c*/ 	.word	0x00000000
        /*0040*/ 	.short	0x0000
        /*0042*/ 	.short	0x0000
        /*0044*/ 	.byte	0x00, 0xf5, 0x21, 0x00


	//----- nvinfo : EIATTR_SPARSE_MMA_MASK
	.align		4
.L_27:
        /*0048*/ 	.byte	0x03, 0x50
        /*004a*/ 	.short	0x0000


	//----- nvinfo : EIATTR_MAXREG_COUNT
	.align		4
        /*004c*/ 	.byte	0x03, 0x1b
        /*004e*/ 	.short	0x00ff


	//----- nvinfo : EIATTR_NUM_BARRIERS
	.align		4
        /*0050*/ 	.byte	0x02, 0x4c
        /*0052*/ 	.byte	0x01
	.zero		1


	//----- nvinfo : EIATTR_MERCURY_ISA_VERSION
	.align		4
        /*0054*/ 	.byte	0x03, 0x5f
        /*0056*/ 	.short	0x0101


	//----- nvinfo : EIATTR_VRC_CTA_INIT_COUNT
	.align		4
        /*0058*/ 	.byte	0x02, 0x4a
	.zero		1
	.zero		1


	//----- nvinfo : EIATTR_EXIT_INSTR_OFFSETS
	.align		4
        /*005c*/ 	.byte	0x04, 0x1c
        /*005e*/ 	.short	(.L_29 - .L_28)


	//   ....[0]....
.L_28:
        /*0060*/ 	.word	0x000000e0


	//   ....[1]....
        /*0064*/ 	.word	0x00000200


	//   ....[2]....
        /*0068*/ 	.word	0x00000280


	//----- nvinfo : EIATTR_CBANK_PARAM_SIZE
	.align		4
.L_29:
        /*006c*/ 	.byte	0x03, 0x19
        /*006e*/ 	.short	0x0018


	//----- nvinfo : EIATTR_PARAM_CBANK
	.align		4
        /*0070*/ 	.byte	0x04, 0x0a
        /*0072*/ 	.short	(.L_31 - .L_30)
	.align		4
.L_30:
        /*0074*/ 	.word	index@(.nv.constant0._Z29mat_trans_smem_swizzle_kernelPiiiS_)
        /*0078*/ 	.short	0x0380
        /*007a*/ 	.short	0x0018


	//----- nvinfo : EIATTR_SW_WAR
	.align		4
.L_31:
        /*007c*/ 	.byte	0x04, 0x36
        /*007e*/ 	.short	(.L_33 - .L_32)
.L_32:
        /*0080*/ 	.word	0x00000008
.L_33:


//--------------------- .nv.info._Z29mat_trans_smem_padding_kernelPiiiS_ --------------------------
	.section	.nv.info._Z29mat_trans_smem_padding_kernelPiiiS_,"",@"SHT_CUDA_INFO"
	.sectionflags	@""
	.align	4


	//----- nvinfo : EIATTR_CUDA_API_VERSION
	.align		4
        /*0000*/ 	.byte	0x04, 0x37
        /*0002*/ 	.short	(.L_35 - .L_34)
.L_34:
        /*0004*/ 	.word	0x00000082


	//----- nvinfo : EIATTR_KPARAM_INFO
	.align		4
.L_35:
        /*0008*/ 	.byte	0x04, 0x17
        /*000a*/ 	.short	(.L_37 - .L_36)
.L_36:
        /*000c*/ 	.word	0x00000000
        /*0010*/ 	.short	0x0003
        /*0012*/ 	.short	0x0010
        /*0014*/ 	.byte	0x00, 0xf5, 0x21, 0x00


	//----- nvinfo : EIATTR_KPARAM_INFO
	.align		4
.L_37:
        /*0018*/ 	.byte	0x04, 0x17
        /*001a*/ 	.short	(.L_39 - .L_38)
.L_38:
        /*001c*/ 	.word	0x00000000
        /*0020*/ 	.short	0x0002
        /*0022*/ 	.short	0x000c
        /*0024*/ 	.byte	0x00, 0xf0, 0x11, 0x00


	//----- nvinfo : EIATTR_KPARAM_INFO
	.align		4
.L_39:
        /*0028*/ 	.byte	0x04, 0x17
        /*002a*/ 	.short	(.L_41 - .L_40)
.L_40:
        /*002c*/ 	.word	0x00000000
        /*0030*/ 	.short	0x0001
        /*0032*/ 	.short	0x0008
        /*0034*/ 	.byte	0x00, 0xf0, 0x11, 0x00


	//----- nvinfo : EIATTR_KPARAM_INFO
	.align		4
.L_41:
        /*0038*/ 	.byte	0x04, 0x17
        /*003a*/ 	.short	(.L_43 - .L_42)
.L_42:
        /*003c*/ 	.word	0x00000000
        /*0040*/ 	.short	0x0000
        /*0042*/ 	.short	0x0000
        /*0044*/ 	.byte	0x00, 0xf5, 0x21, 0x00


	//----- nvinfo : EIATTR_SPARSE_MMA_MASK
	.align		4
.L_43:
        /*0048*/ 	.byte	0x03, 0x50
        /*004a*/ 	.short	0x0000


	//----- nvinfo : EIATTR_MAXREG_COUNT
	.align		4
        /*004c*/ 	.byte	0x03, 0x1b
        /*004e*/ 	.short	0x00ff


	//----- nvinfo : EIATTR_NUM_BARRIERS
	.align		4
        /*0050*/ 	.byte	0x02, 0x4c
        /*0052*/ 	.byte	0x01
	.zero		1


	//----- nvinfo : EIATTR_MERCURY_ISA_VERSION
	.align		4
        /*0054*/ 	.byte	0x03, 0x5f
        /*0056*/ 	.short	0x0101


	//----- nvinfo : EIATTR_VRC_CTA_INIT_COUNT
	.align		4
        /*0058*/ 	.byte	0x02, 0x4a
	.zero		1
	.zero		1


	//----- nvinfo : EIATTR_EXIT_INSTR_OFFSETS
	.align		4
        /*005c*/ 	.byte	0x04, 0x1c
        /*005e*/ 	.short	(.L_45 - .L_44)


	//   ....[0]....
.L_44:
        /*0060*/ 	.word	0x000000e0


	//   ....[1]....
        /*0064*/ 	.word	0x000001f0


	//   ....[2]....
        /*0068*/ 	.word	0x00000270


	//----- nvinfo : EIATTR_CBANK_PARAM_SIZE
	.align		4
.L_45:
        /*006c*/ 	.byte	0x03, 0x19
        /*006e*/ 	.short	0x0018


	//----- nvinfo : EIATTR_PARAM_CBANK
	.align		4
        /*0070*/ 	.byte	0x04, 0x0a
        /*0072*/ 	.short	(.L_47 - .L_46)
	.align		4
.L_46:
        /*0074*/ 	.word	index@(.nv.constant0._Z29mat_trans_smem_padding_kernelPiiiS_)
        /*0078*/ 	.short	0x0380
        /*007a*/ 	.short	0x0018


	//----- nvinfo : EIATTR_SW_WAR
	.align		4
.L_47:
        /*007c*/ 	.byte	0x04, 0x36
        /*007e*/ 	.short	(.L_49 - .L_48)
.L_48:
        /*0080*/ 	.word	0x00000008
.L_49:


//--------------------- .nv.info._Z27mat_trans_smem_naive_kernelPiiiS_ --------------------------
	.section	.nv.info._Z27mat_trans_smem_naive_kernelPiiiS_,"",@"SHT_CUDA_INFO"
	.sectionflags	@""
	.align	4


	//----- nvinfo : EIATTR_CUDA_API_VERSION
	.align		4
        /*0000*/ 	.byte	0x04, 0x37
        /*0002*/ 	.short	(.L_51 - .L_50)
.L_50:
        /*0004*/ 	.word	0x00000082


	//----- nvinfo : EIATTR_KPARAM_INFO
	.align		4
.L_51:
        /*0008*/ 	.byte	0x04, 0x17
        /*000a*/ 	.short	(.L_53 - .L_52)
.L_52:
        /*000c*/ 	.word	0x00000000
        /*0010*/ 	.short	0x0003
        /*0012*/ 	.short	0x0010
        /*0014*/ 	.byte	0x00, 0xf5, 0x21, 0x00


	//----- nvinfo : EIATTR_KPARAM_INFO
	.align		4
.L_53:
        /*0018*/ 	.byte	0x04, 0x17
        /*001a*/ 	.short	(.L_55 - .L_54)
.L_54:
        /*001c*/ 	.word	0x00000000
        /*0020*/ 	.short	0x0002
        /*0022*/ 	.short	0x000c
        /*0024*/ 	.byte	0x00, 0xf0, 0x11, 0x00


	//----- nvinfo : EIATTR_KPARAM_INFO
	.align		4
.L_55:
        /*0028*/ 	.byte	0x04, 0x17
        /*002a*/ 	.short	(.L_57 - .L_56)
.L_56:
        /*002c*/ 	.word	0x00000000
        /*0030*/ 	.short	0x0001
        /*0032*/ 	.short	0x0008
        /*0034*/ 	.byte	0x00, 0xf0, 0x11, 0x00


	//----- nvinfo : EIATTR_KPARAM_INFO
	.align		4
.L_57:
        /*0038*/ 	.byte	0x04, 0x17
        /*003a*/ 	.short	(.L_59 - .L_58)
.L_58:
        /*003c*/ 	.word	0x00000000
        /*0040*/ 	.short	0x0000
        /*0042*/ 	.short	0x0000
        /*0044*/ 	.byte	0x00, 0xf5, 0x21, 0x00


	//----- nvinfo : EIATTR_SPARSE_MMA_MASK
	.align		4
.L_59:
        /*0048*/ 	.byte	0x03, 0x50
        /*004a*/ 	.short	0x0000


	//----- nvinfo : EIATTR_MAXREG_COUNT
	.align		4
        /*004c*/ 	.byte	0x03, 0x1b
        /*004e*/ 	.short	0x00ff


	//----- nvinfo : EIATTR_NUM_BARRIERS
	.align		4
        /*0050*/ 	.byte	0x02, 0x4c
        /*0052*/ 	.byte	0x01
	.zero		1


	//----- nvinfo : EIATTR_MERCURY_ISA_VERSION
	.align		4
        /*0054*/ 	.byte	0x03, 0x5f
        /*0056*/ 	.short	0x0101


	//----- nvinfo : EIATTR_VRC_CTA_INIT_COUNT
	.align		4
        /*0058*/ 	.byte	0x02, 0x4a
	.zero		1
	.zero		1


	//----- nvinfo : EIATTR_EXIT_INSTR_OFFSETS
	.align		4
        /*005c*/ 	.byte	0x04, 0x1c
        /*005e*/ 	.short	(.L_61 - .L_60)


	//   ....[0]....
.L_60:
        /*0060*/ 	.word	0x000000e0


	//   ....[1]....
        /*0064*/ 	.word	0x000001f0


	//   ....[2]....
        /*0068*/ 	.word	0x00000270


	//----- nvinfo : EIATTR_CBANK_PARAM_SIZE
	.align		4
.L_61:
        /*006c*/ 	.byte	0x03, 0x19
        /*006e*/ 	.short	0x0018


	//----- nvinfo : EIATTR_PARAM_CBANK
	.align		4
        /*0070*/ 	.byte	0x04, 0x0a
        /*0072*/ 	.short	(.L_63 - .L_62)
	.align		4
.L_62:
        /*0074*/ 	.word	index@(.nv.constant0._Z27mat_trans_smem_naive_kernelPiiiS_)
        /*0078*/ 	.short	0x0380
        /*007a*/ 	.short	0x0018


	//----- nvinfo : EIATTR_SW_WAR
	.align		4
.L_63:
        /*007c*/ 	.byte	0x04, 0x36
        /*007e*/ 	.short	(.L_65 - .L_64)
.L_64:
        /*0080*/ 	.word	0x00000008
.L_65:


//--------------------- .nv.callgraph             --------------------------
	.section	.nv.callgraph,"",@"SHT_CUDA_CALLGRAPH"
	.align	4
	.sectionentsize	8
	.align		4
        /*0000*/ 	.word	0x00000000
	.align		4
        /*0004*/ 	.word	0xffffffff
	.align		4
        /*0008*/ 	.word	0x00000000
	.align		4
        /*000c*/ 	.word	0xfffffffe
	.align		4
        /*0010*/ 	.word	0x00000000
	.align		4
        /*0014*/ 	.word	0xfffffffd
	.align		4
        /*0018*/ 	.word	0x00000000
	.align		4
        /*001c*/ 	.word	0xfffffffc


//--------------------- .text._Z29mat_trans_smem_swizzle_kernelPiiiS_ --------------------------
	.section	.text._Z29mat_trans_smem_swizzle_kernelPiiiS_,"ax",@progbits
	.align	128
        .global         _Z29mat_trans_smem_swizzle_kernelPiiiS_
        .type           _Z29mat_trans_smem_swizzle_kernelPiiiS_,@function
        .size           _Z29mat_trans_smem_swizzle_kernelPiiiS_,(.L_x_3 - _Z29mat_trans_smem_swizzle_kernelPiiiS_)
        .other          _Z29mat_trans_smem_swizzle_kernelPiiiS_,@"STO_CUDA_ENTRY STV_DEFAULT"
_Z29mat_trans_smem_swizzle_kernelPiiiS_:
.text._Z29mat_trans_smem_swizzle_kernelPiiiS_:
[----:B------:R-:W-:Y:S01]  /*0000*/  LDC R1, c[0x0][0x37c] ;  /* 0x0000df00ff017b82 */ /* 0x000fe20000000800 */
[----:B------:R-:W0:Y:S07]  /*0010*/  S2R R7, SR_TID.X ;  /* 0x0000000000077919 */ /* 0x000e2e0000002100 */
[----:B------:R-:W1:Y:S01]  /*0020*/  S2UR UR5, SR_CTAID.X ;  /* 0x00000000000579c3 */ /* 0x000e620000002500 */
[----:B------:R-:W2:Y:S01]  /*0030*/  LDCU UR6, c[0x0][0x364] ;  /* 0x00006c80ff0677ac */ /* 0x000ea20008000800 */
[----:B------:R-:W3:Y:S01]  /*0040*/  S2R R6, SR_TID.Y ;  /* 0x0000000000067919 */ /* 0x000ee20000002200 */
[----:B------:R-:W1:Y:S05]  /*0050*/  LDCU UR7, c[0x0][0x360] ;  /* 0x00006c00ff0777ac */ /* 0x000e6a0008000800 */
[----:B------:R-:W2:Y:S01]  /*0060*/  S2UR UR4, SR_CTAID.Y ;  /* 0x00000000000479c3 */ /* 0x000ea20000002600 */
[----:B------:R-:W4:Y:S01]  /*0070*/  LDCU.64 UR10, c[0x0][0x388] ;  /* 0x00007100ff0a77ac */ /* 0x000f220008000a00 */
[----:B-1----:R-:W-:-:S06]  /*0080*/  UIMAD UR5, UR5, UR7, URZ ;  /* 0x00000007050572a4 */ /* 0x002fcc000f8e02ff */
[----:B0-----:R-:W-:Y:S01]  /*0090*/  VIADD R5, R7, UR5 ;  /* 0x0000000507057c36 */ /* 0x001fe20008000000 */
[----:B--2---:R-:W-:-:S04]  /*00a0*/  UIMAD UR4, UR4, UR6, URZ ;  /* 0x00000006040472a4 */ /* 0x004fc8000f8e02ff */
[----:B----4-:R-:W-:Y:S02]  /*00b0*/  ISETP.GE.AND P0, PT, R5, UR11, PT ;  /* 0x0000000b05007c0c */ /* 0x010fe4000bf06270 */
[----:B---3--:R-:W-:-:S05]  /*00c0*/  VIADD R0, R6, UR4 ;  /* 0x0000000406007c36 */ /* 0x008fca0008000000 */
[----:B------:R-:W-:-:S13]  /*00d0*/  ISETP.GE.OR P0, PT, R0, UR10, P0 ;  /* 0x0000000a00007c0c */ /* 0x000fda0008706670 */
[----:B------:R-:W-:Y:S05]  /*00e0*/  @P0 EXIT ;  /* 0x000000000000094d */ /* 0x000fea0003800000 */
[----:B------:R-:W0:Y:S01]  /*00f0*/  LDC.64 R2, c[0x0][0x380] ;  /* 0x0000e000ff027b82 */ /* 0x000e220000000a00 */
[----:B------:R-:W1:Y:S01]  /*0100*/  LDCU.64 UR8, c[0x0][0x358] ;  /* 0x00006b00ff0877ac */ /* 0x000e620008000a00 */
[----:B------:R-:W-:-:S04]  /*0110*/  IMAD R5, R0, UR11, R5 ;  /* 0x0000000b00057c24 */ /* 0x000fc8000f8e0205 */
[----:B0-----:R-:W-:-:S06]  /*0120*/  IMAD.WIDE R2, R5, 0x4, R2 ;  /* 0x0000000405027825 */ /* 0x001fcc00078e0202 */
[----:B-1----:R-:W2:Y:S01]  /*0130*/  LDG.E R2, desc[UR8][R2.64] ;  /* 0x0000000802027981 */ /* 0x002ea2000c1e1900 */
[----:B------:R-:W0:Y:S01]  /*0140*/  S2UR UR7, SR_CgaCtaId ;  /* 0x00000000000779c3 */ /* 0x000e220000008800 */
[----:B------:R-:W-:Y:S01]  /*0150*/  UMOV UR6, 0x400 ;  /* 0x0000040000067882 */ /* 0x000fe20000000000 */
[C---:B------:R-:W-:Y:S01]  /*0160*/  LOP3.LUT R5, R7.reuse, R6, RZ, 0x3c, !PT ;  /* 0x0000000607057212 */ /* 0x040fe200078e3cff */
[----:B------:R-:W-:Y:S01]  /*0170*/  VIADD R9, R6, UR5 ;  /* 0x0000000506097c36 */ /* 0x000fe20008000000 */
[----:B------:R-:W-:-:S04]  /*0180*/  IADD3 R4, PT, PT, R7, UR4, RZ ;  /* 0x0000000407047c10 */ /* 0x000fc8000fffe0ff */
[----:B------:R-:W-:-:S04]  /*0190*/  ISETP.GE.U32.AND P0, PT, R4, UR10, PT ;  /* 0x0000000a04007c0c */ /* 0x000fc8000bf06070 */
[----:B------:R-:W-:Y:S01]  /*01a0*/  ISETP.GE.OR P0, PT, R9, UR11, P0 ;  /* 0x0000000b09007c0c */ /* 0x000fe20008706670 */
[----:B0-----:R-:W-:-:S06]  /*01b0*/  ULEA UR6, UR7, UR6, 0x18 ;  /* 0x0000000607067291 */ /* 0x001fcc000f8ec0ff */
[----:B------:R-:W-:-:S04]  /*01c0*/  LEA R0, R7, UR6, 0x7 ;  /* 0x0000000607007c11 */ /* 0x000fc8000f8e38ff */
[----:B------:R-:W-:-:S05]  /*01d0*/  LEA R7, R5, R0, 0x2 ;  /* 0x0000000005077211 */ /* 0x000fca00078e10ff */
[----:B--2---:R0:W-:Y:S01]  /*01e0*/  STS [R7], R2 ;  /* 0x0000000207007388 */ /* 0x0041e20000000800 */
[----:B------:R-:W-:Y:S06]  /*01f0*/  BAR.SYNC.DEFER_BLOCKING 0x0 ;  /* 0x0000000000007b1d */ /* 0x000fec0000010000 */
[----:B------:R-:W-:Y:S05]  /*0200*/  @P0 EXIT ;  /* 0x000000000000094d */ /* 0x000fea0003800000 */
[----:B------:R-:W-:Y:S01]  /*0210*/  LEA R0, R6, UR6, 0x7 ;  /* 0x0000000606007c11 */ /* 0x000fe2000f8e38ff */
[----:B0-----:R-:W0:Y:S01]  /*0220*/  LDC.64 R2, c[0x0][0x390] ;  /* 0x0000e400ff027b82 */ /* 0x001e220000000a00 */
[----:B------:R-:W-:-:S03]  /*0230*/  IMAD R9, R9, UR10, R4 ;  /* 0x0000000a09097c24 */ /* 0x000fc6000f8e0204 */
[----:B------:R-:W-:-:S05]  /*0240*/  IMAD R0, R5, 0x4, R0 ;  /* 0x0000000405007824 */ /* 0x000fca00078e0200 */
[----:B------:R-:W1:Y:S01]  /*0250*/  LDS R5, [R0] ;  /* 0x0000000000057984 */ /* 0x000e620000000800 */
[----:B0-----:R-:W-:-:S05]  /*0260*/  IMAD.WIDE R2, R9, 0x4, R2 ;  /* 0x0000000409027825 */ /* 0x001fca00078e0202 */
[----:B-1----:R-:W-:Y:S01]  /*0270*/  STG.E desc[UR8][R2.64], R5 ;  /* 0x0000000502007986 */ /* 0x002fe2000c101908 */
[----:B------:R-:W-:Y:S05]  /*0280*/  EXIT ;  /* 0x000000000000794d */ /* 0x000fea0003800000 */
.L_x_0:
[----:B------:R-:W-:-:S00]  /*0290*/  BRA `(.L_x_0) ;  /* 0xfffffffc00fc7947 */ /* 0x000fc0000383ffff */
[----:B------:R-:W-:-:S00]  /*02a0*/  NOP ;  /* 0x0000000000007918 */ /* 0x000fc00000000000 */
        /* <DEDUP_REMOVED lines=13> */
.L_x_3:


//--------------------- .text._Z29mat_trans_smem_padding_kernelPiiiS_ --------------------------
	.section	.text._Z29mat_trans_smem_padding_kernelPiiiS_,"ax",@progbits
	.align	128
        .global         _Z29mat_trans_smem_padding_kernelPiiiS_
        .type           _Z29mat_trans_smem_padding_kernelPiiiS_,@function
        .size           _Z29mat_trans_smem_padding_kernelPiiiS_,(.L_x_4 - _Z29mat_trans_smem_padding_kernelPiiiS_)
        .other          _Z29mat_trans_smem_padding_kernelPiiiS_,@"STO_CUDA_ENTRY STV_DEFAULT"
_Z29mat_trans_smem_padding_kernelPiiiS_:
.text._Z29mat_trans_smem_padding_kernelPiiiS_:
        /* <DEDUP_REMOVED lines=20> */
[----:B------:R-:W-:Y:S01]  /*0140*/  MOV R0, 0x400 ;  /* 0x0000040000007802 */ /* 0x000fe20000000f00 */
[----:B------:R-:W-:Y:S01]  /*0150*/  VIADD R6, R11, UR4 ;  /* 0x000000040b067c36 */ /* 0x000fe20008000000 */
[----:B------:R-:W-:Y:S01]  /*0160*/  IADD3 R7, PT, PT, R9, UR5, RZ ;  /* 0x0000000509077c10 */ /* 0x000fe2000fffe0ff */
[----:B------:R-:W0:Y:S03]  /*0170*/  S2R R5, SR_CgaCtaId ;  /* 0x0000000000057919 */ /* 0x000e260000008800 */
[----:B------:R-:W-:-:S04]  /*0180*/  ISETP.GE.AND P0, PT, R7, UR9, PT ;  /* 0x0000000907007c0c */ /* 0x000fc8000bf06270 */
[----:B------:R-:W-:Y:S02]  /*0190*/  ISETP.GE.U32.OR P0, PT, R6, UR8, P0 ;  /* 0x0000000806007c0c */ /* 0x000fe40008706470 */
[----:B0-----:R-:W-:-:S05]  /*01a0*/  LEA R0, R5, R0, 0x18 ;  /* 0x0000000005007211 */ /* 0x001fca00078ec0ff */
[----:B------:R-:W-:-:S05]  /*01b0*/  IMAD R4, R11, 0x84, R0 ;  /* 0x000000840b047824 */ /* 0x000fca00078e0200 */
[----:B------:R-:W-:-:S05]  /*01c0*/  LEA R5, R9, R4, 0x2 ;  /* 0x0000000409057211 */ /* 0x000fca00078e10ff */
[----:B--2---:R0:W-:Y:S01]  /*01d0*/  STS [R5], R2 ;  /* 0x0000000205007388 */ /* 0x0041e20000000800 */
[----:B------:R-:W-:Y:S06]  /*01e0*/  BAR.SYNC.DEFER_BLOCKING 0x0 ;  /* 0x0000000000007b1d */ /* 0x000fec0000010000 */
[----:B------:R-:W-:Y:S05]  /*01f0*/  @P0 EXIT ;  /* 0x000000000000094d */ /* 0x000fea0003800000 */
[----:B------:R-:W-:Y:S01]  /*0200*/  IMAD R0, R9, 0x84, R0 ;  /* 0x0000008409007824 */ /* 0x000fe200078e0200 */
[----:B0-----:R-:W0:Y:S01]  /*0210*/  LDC.64 R2, c[0x0][0x390] ;  /* 0x0000e400ff027b82 */ /* 0x001e220000000a00 */
[----:B------:R-:W-:-:S03]  /*0220*/  IMAD R7, R7, UR8, R6 ;  /* 0x0000000807077c24 */ /* 0x000fc6000f8e0206 */
[----:B------:R-:W-:-:S05]  /*0230*/  LEA R0, R11, R0, 0x2 ;  /* 0x000000000b007211 */ /* 0x000fca00078e10ff */
[----:B------:R-:W1:Y:S01]  /*0240*/  LDS R5, [R0] ;  /* 0x0000000000057984 */ /* 0x000e620000000800 */
[----:B0-----:R-:W-:-:S05]  /*0250*/  IMAD.WIDE R2, R7, 0x4, R2 ;  /* 0x0000000407027825 */ /* 0x001fca00078e0202 */
[----:B-1----:R-:W-:Y:S01]  /*0260*/  STG.E desc[UR6][R2.64], R5 ;  /* 0x0000000502007986 */ /* 0x002fe2000c101906 */
[----:B------:R-:W-:Y:S05]  /*0270*/  EXIT ;  /* 0x000000000000794d */ /* 0x000fea0003800000 */
.L_x_1:
        /* <DEDUP_REMOVED lines=16> */
.L_x_4:


//--------------------- .text._Z27mat_trans_smem_naive_kernelPiiiS_ --------------------------
	.section	.text._Z27mat_trans_smem_naive_kernelPiiiS_,"ax",@progbits
	.align	128
        .global         _Z27mat_trans_smem_naive_kernelPiiiS_
        .type           _Z27mat_trans_smem_naive_kernelPiiiS_,@function
        .size           _Z27mat_trans_smem_naive_kernelPiiiS_,(.L_x_5 - _Z27mat_trans_smem_naive_kernelPiiiS_)
        .other          _Z27mat_trans_smem_naive_kernelPiiiS_,@"STO_CUDA_ENTRY STV_DEFAULT"
_Z27mat_trans_smem_naive_kernelPiiiS_:
.text._Z27mat_trans_smem_naive_kernelPiiiS_:
        /* <DEDUP_REMOVED lines=22> */
[----:B------:R-:W-:Y:S01]  /*0160*/  IADD3 R7, PT, PT, R9, UR5, RZ ;  /* 0x0000000509077c10 */ /* 0x000fe2000fffe0ff */
[----:B------:R-:W-:-:S03]  /*0170*/  VIADD R4, R11, UR4 ;  /* 0x000000040b047c36 */ /* 0x000fc60008000000 */
[----:B------:R-:W-:-:S04]  /*0180*/  ISETP.GE.AND P0, PT, R7, UR11, PT ;  /* 0x0000000b07007c0c */ /* 0x000fc8000bf06270 */
[----:B------:R-:W-:Y:S01]  /*0190*/  ISETP.GE.U32.OR P0, PT, R4, UR10, P0 ;  /* 0x0000000a04007c0c */ /* 0x000fe20008706470 */
        /* <DEDUP_REMOVED lines=14> */
.L_x_2:
        /* <DEDUP_REMOVED lines=16> */
.L_x_5:


//--------------------- .nv.shared._Z29mat_trans_smem_swizzle_kernelPiiiS_ --------------------------
	.section	.nv.shared._Z29mat_trans_smem_swizzle_kernelPiiiS_,"aw",@nobits
	.sectionflags	@""
	.align	4
.nv.shared._Z29mat_trans_smem_swizzle_kernelPiiiS_:
	.zero		5120


//--------------------- .nv.shared.reserved.0     --------------------------
	.section	.nv.shared.reserved.0,"aw",@nobits
	.weak		__nv_reservedSMEM_offset_0_alias
	.size		__nv_reservedSMEM_offset_0_alias, 0, 64
	.other		__nv_reservedSMEM_offset_0_alias,@"STO_CUDA_RESERVED_SHARED STV_DEFAULT"
__nv_reservedSMEM_offset_0_alias:
	.zero		0
	.zero		64


//--------------------- .nv.shared._Z29mat_trans_smem_padding_kernelPiiiS_ --------------------------
	.section	.nv.shared._Z29mat_trans_smem_padding_kernelPiiiS_,"aw",@nobits
	.sectionflags	@""
	.align	4
.nv.shared._Z29mat_trans_smem_padding_kernelPiiiS_:
	.zero		5248


//--------------------- .nv.shared._Z27mat_trans_smem_naive_kernelPiiiS_ --------------------------
	.section	.nv.shared._Z27mat_trans_smem_naive_kernelPiiiS_,"aw",@nobits
	.sectionflags	@""
	.align	4
.nv.shared._Z27mat_trans_smem_naive_kernelPiiiS_:
	.zero		5120


//--------------------- .nv.constant0._Z29mat_trans_smem_swizzle_kernelPiiiS_ --------------------------
	.section	.nv.constant0._Z29mat_trans_smem_swizzle_kernelPiiiS_,"a",@progbits
	.sectionflags	@""
	.align	4
.nv.constant0._Z29mat_trans_smem_swizzle_kernelPiiiS_:
	.zero		920


//--------------------- .nv.constant0._Z29mat_trans_smem_padding_kernelPiiiS_ --------------------------
	.section	.nv.constant0._Z29mat_trans_smem_padding_kernelPiiiS_,"a",@progbits
	.sectionflags	@""
	.align	4
.nv.constant0._Z29mat_trans_smem_padding_kernelPiiiS_:
	.zero		920


//--------------------- .nv.constant0._Z27mat_trans_smem_naive_kernelPiiiS_ --------------------------
	.section	.nv.constant0._Z27mat_trans_smem_naive_kernelPiiiS_,"a",@progbits
	.sectionflags	@""
	.align	4
.nv.constant0._Z27mat_trans_smem_naive_kernelPiiiS_:
	.zero		920


//--------------------- SYMBOLS --------------------------

	.type		.nv.reservedSmem.offset0,@object
	.size		.nv.reservedSmem.offset0,0x4
	.type		.nv.reservedSmem.cap,@object
	.size		.nv.reservedSmem.cap,0x4
